	.headerflags	@"EF_CUDA_TEXMODE_UNIFIED EF_CUDA_64BIT_ADDRESS EF_CUDA_ACCELERATORS EF_CUDA_SM90 EF_CUDA_VIRTUAL_SM(EF_CUDA_SM90)"
	.elftype	@"ET_EXEC"


//--------------------- .nv.info                  --------------------------
	.section	.nv.info,"",@"SHT_CUDA_INFO"
	.align	4


	//----- nvinfo : EIATTR_REGCOUNT
	.align		4
        /*0000*/ 	.byte	0x04, 0x2f
        /*0002*/ 	.short	(.L_1 - .L_0)
	.align		4
.L_0:
        /*0004*/ 	.word	index@(triton_poi_fused_cat_constant_pad_nd_21)
        /*0008*/ 	.word	0x0000000d


	//----- nvinfo : EIATTR_MIN_STACK_SIZE
	.align		4
.L_1:
        /*000c*/ 	.byte	0x04, 0x12
        /*000e*/ 	.short	(.L_3 - .L_2)
	.align		4
.L_2:
        /*0010*/ 	.word	index@(triton_poi_fused_cat_constant_pad_nd_21)
        /*0014*/ 	.word	0x00000000


	//----- nvinfo : EIATTR_FRAME_SIZE
	.align		4
.L_3:
        /*0018*/ 	.byte	0x04, 0x11
        /*001a*/ 	.short	(.L_5 - .L_4)
	.align		4
.L_4:
        /*001c*/ 	.word	index@(triton_poi_fused_cat_constant_pad_nd_21)
        /*0020*/ 	.word	0x00000000


	//----- nvinfo : EIATTR_MIN_STACK_SIZE
	.align		4
.L_5:
        /*0024*/ 	.byte	0x04, 0x12
        /*0026*/ 	.short	(.L_7 - .L_6)
	.align		4
.L_6:
        /*0028*/ 	.word	index@(triton_poi_fused_cat_constant_pad_nd_21)
        /*002c*/ 	.word	0x00000000
.L_7:


//--------------------- .nv.info.triton_poi_fused_cat_constant_pad_nd_21 --------------------------
	.section	.nv.info.triton_poi_fused_cat_constant_pad_nd_21,"",@"SHT_CUDA_INFO"
	.sectionflags	@""
	.align	4


	//----- nvinfo : EIATTR_CUDA_API_VERSION
	.align		4
        /*0000*/ 	.byte	0x04, 0x37
        /*0002*/ 	.short	(.L_9 - .L_8)
.L_8:
        /*0004*/ 	.word	0x0000007c


	//----- nvinfo : EIATTR_KPARAM_INFO
	.align		4
.L_9:
        /*0008*/ 	.byte	0x04, 0x17
        /*000a*/ 	.short	(.L_11 - .L_10)
.L_10:
        /*000c*/ 	.word	0x00000000
        /*0010*/ 	.short	0x0003
        /*0012*/ 	.short	0x0018
        /*0014*/ 	.byte	0x00, 0xf0, 0x11, 0x00


	//----- nvinfo : EIATTR_KPARAM_INFO
	.align		4
.L_11:
        /*0018*/ 	.byte	0x04, 0x17
        /*001a*/ 	.short	(.L_13 - .L_12)
.L_12:
        /*001c*/ 	.word	0x00000000
        /*0020*/ 	.short	0x0002
        /*0022*/ 	.short	0x0010
        /*0024*/ 	.byte	0x00, 0xf4, 0x21, 0x00


	//----- nvinfo : EIATTR_KPARAM_INFO
	.align		4
.L_13:
        /*0028*/ 	.byte	0x04, 0x17
        /*002a*/ 	.short	(.L_15 - .L_14)
.L_14:
        /*002c*/ 	.word	0x00000000
        /*0030*/ 	.short	0x0001
        /*0032*/ 	.short	0x0008
        /*0034*/ 	.byte	0x00, 0xf4, 0x21, 0x00


	//----- nvinfo : EIATTR_KPARAM_INFO
	.align		4
.L_15:
        /*0038*/ 	.byte	0x04, 0x17
        /*003a*/ 	.short	(.L_17 - .L_16)
.L_16:
        /*003c*/ 	.word	0x00000000
        /*0040*/ 	.short	0x0000
        /*0042*/ 	.short	0x0000
        /*0044*/ 	.byte	0x00, 0xf4, 0x21, 0x00


	//----- nvinfo : EIATTR_SPARSE_MMA_MASK
	.align		4
.L_17:
        /*0048*/ 	.byte	0x03, 0x50
        /*004a*/ 	.short	0x0000


	//----- nvinfo : EIATTR_MAXREG_COUNT
	.align		4
        /*004c*/ 	.byte	0x03, 0x1b
        /*004e*/ 	.short	0x00ff


	//----- nvinfo : EIATTR_EXIT_INSTR_OFFSETS
	.align		4
        /*0050*/ 	.byte	0x04, 0x1c
        /*0052*/ 	.short	(.L_19 - .L_18)


	//   ....[0]....
.L_18:
        /*0054*/ 	.word	0x000002a0


	//----- nvinfo : EIATTR_REQNTID
	.align		4
.L_19:
        /*0058*/ 	.byte	0x04, 0x10
        /*005a*/ 	.short	(.L_21 - .L_20)
.L_20:
        /*005c*/ 	.word	0x00000080
        /*0060*/ 	.word	0x00000001
        /*0064*/ 	.word	0x00000001


	//----- nvinfo : EIATTR_CBANK_PARAM_SIZE
	.align		4
.L_21:
        /*0068*/ 	.byte	0x03, 0x19
        /*006a*/ 	.short	0x001c


	//----- nvinfo : EIATTR_PARAM_CBANK
	.align		4
        /*006c*/ 	.byte	0x04, 0x0a
        /*006e*/ 	.short	(.L_23 - .L_22)
	.align		4
.L_22:
        /*0070*/ 	.word	index@(.nv.constant0.triton_poi_fused_cat_constant_pad_nd_21)
        /*0074*/ 	.short	0x0210
        /*0076*/ 	.short	0x001c


	//----- nvinfo : EIATTR_SW_WAR
	.align		4
.L_23:
        /*0078*/ 	.byte	0x04, 0x36
        /*007a*/ 	.short	(.L_25 - .L_24)
.L_24:
        /*007c*/ 	.word	0x00000008
.L_25:


//--------------------- .nv.callgraph             --------------------------
	.section	.nv.callgraph,"",@"SHT_CUDA_CALLGRAPH"
	.align	4
	.sectionentsize	8
	.align		4
        /*0000*/ 	.word	0x00000000
	.align		4
        /*0004*/ 	.word	0xffffffff
	.align		4
        /*0008*/ 	.word	0x00000000
	.align		4
        /*000c*/ 	.word	0xfffffffe
	.align		4
        /*0010*/ 	.word	0x00000000
	.align		4
        /*0014*/ 	.word	0xfffffffd
	.align		4
        /*0018*/ 	.word	0x00000000
	.align		4
        /*001c*/ 	.word	0xfffffffc


//--------------------- .text.triton_poi_fused_cat_constant_pad_nd_21 --------------------------
	.section	.text.triton_poi_fused_cat_constant_pad_nd_21,"ax",@progbits
	.align	128
        .global         triton_poi_fused_cat_constant_pad_nd_21
        .type           triton_poi_fused_cat_constant_pad_nd_21,@function
        .size           triton_poi_fused_cat_constant_pad_nd_21,(.L_x_1 - triton_poi_fused_cat_constant_pad_nd_21)
        .other          triton_poi_fused_cat_constant_pad_nd_21,@"STO_CUDA_ENTRY STV_DEFAULT"
triton_poi_fused_cat_constant_pad_nd_21:
.text.triton_poi_fused_cat_constant_pad_nd_21:
[----:B------:R-:W-:Y:S01]  /*0000*/  LDC R1, c[0x0][0x28] ;  /* 0x00000a00ff017b82 */ /* 0x000fe20000000800 */
[----:B------:R-:W1:Y:S01]  /*0010*/  S2R R0, SR_TID.X ;  /* 0x0000000000007919 */ /* 0x000e620000002100 */
[----:B------:R-:W-:Y:S01]  /*0020*/  ULDC.64 UR4, c[0x0][0x208] ;  /* 0x0000820000047ab9 */ /* 0x000fe20000000a00 */
[----:B------:R-:W2:Y:S01]  /*0030*/  S2R R3, SR_CTAID.X ;  /* 0x0000000000037919 */ /* 0x000ea20000002500 */
[----:B-1----:R-:W-:Y:S02]  /*0040*/  LOP3.LUT R0, R0, 0x7f, RZ, 0xc0, !PT ;  /* 0x0000007f00007812 */ /* 0x002fe400078ec0ff */
[----:B--2---:R-:W-:-:S03]  /*0050*/  SHF.R.S32.HI R7, RZ, 0x18, R3 ;  /* 0x00000018ff077819 */ /* 0x004fc60000011403 */
[----:B------:R-:W-:Y:S01]  /*0060*/  IMAD R0, R3, 0x80, R0 ;  /* 0x0000008003007824 */ /* 0x000fe200078e0200 */
[----:B------:R-:W-:-:S04]  /*0070*/  SGXT R7, R7, 0x1 ;  /* 0x000000010707781a */ /* 0x000fc80000000200 */
[CC--:B------:R-:W-:Y:S02]  /*0080*/  LEA.HI R6, R7.reuse, R0.reuse, RZ, 0x8 ;  /* 0x0000000007067211 */ /* 0x0c0fe400078f40ff */
[----:B------:R-:W-:Y:S02]  /*0090*/  LEA.HI R2, R7, R0, RZ, 0x9 ;  /* 0x0000000007027211 */ /* 0x000fe400078f48ff */
[----:B------:R-:W-:Y:S02]  /*00a0*/  SHF.R.S32.HI R5, RZ, 0x8, R6 ;  /* 0x00000008ff057819 */ /* 0x000fe40000011406 */
[----:B------:R-:W-:Y:S02]  /*00b0*/  SHF.R.S32.HI R9, RZ, 0x9, R2 ;  /* 0x00000009ff097819 */ /* 0x000fe40000011402 */
[----:B------:R-:W-:Y:S02]  /*00c0*/  LEA.HI R3, R6, R5, RZ, 0x1 ;  /* 0x0000000506037211 */ /* 0x000fe400078f08ff */
[----:B------:R-:W-:-:S02]  /*00d0*/  LEA.HI R2, R2, R9, RZ, 0x1 ;  /* 0x0000000902027211 */ /* 0x000fc400078f08ff */
[----:B------:R-:W-:Y:S02]  /*00e0*/  LOP3.LUT R4, R3, 0xfffffffe, RZ, 0xc0, !PT ;  /* 0xfffffffe03047812 */ /* 0x000fe400078ec0ff */
[----:B------:R-:W-:Y:S02]  /*00f0*/  LOP3.LUT R10, R2, 0xfffffffe, RZ, 0xc0, !PT ;  /* 0xfffffffe020a7812 */ /* 0x000fe400078ec0ff */
[----:B------:R-:W1:Y:S01]  /*0100*/  LDC.64 R2, c[0x0][0x210] ;  /* 0x00008400ff027b82 */ /* 0x000e620000000a00 */
[----:B------:R-:W-:Y:S01]  /*0110*/  IMAD.IADD R8, R5, 0x1, -R4 ;  /* 0x0000000105087824 */ /* 0x000fe200078e0a04 */
[----:B------:R-:W-:Y:S01]  /*0120*/  LEA.HI R7, R7, R0, RZ, 0xa ;  /* 0x0000000007077211 */ /* 0x000fe200078f50ff */
[----:B------:R-:W-:-:S05]  /*0130*/  IMAD.MOV R10, RZ, RZ, -R10 ;  /* 0x000000ffff0a7224 */ /* 0x000fca00078e0a0a */
[----:B------:R-:W2:Y:S01]  /*0140*/  LDC.64 R4, c[0x0][0x218] ;  /* 0x00008600ff047b82 */ /* 0x000ea20000000a00 */
[----:B------:R-:W-:Y:S01]  /*0150*/  VIADDMNMX R8, R9, R10, R8, !PT ;  /* 0x0000000a09087246 */ /* 0x000fe20007800108 */
[----:B------:R-:W-:Y:S01]  /*0160*/  IMAD.MOV.U32 R10, RZ, RZ, RZ ;  /* 0x000000ffff0a7224 */ /* 0x000fe200078e00ff */
[----:B------:R-:W-:Y:S02]  /*0170*/  LOP3.LUT R9, R6, 0xffffff00, RZ, 0xc0, !PT ;  /* 0xffffff0006097812 */ /* 0x000fe400078ec0ff */
[----:B------:R-:W-:Y:S01]  /*0180*/  ISETP.GE.AND P2, PT, R8, 0x1, PT ;  /* 0x000000010800780c */ /* 0x000fe20003f46270 */
[----:B------:R-:W-:Y:S01]  /*0190*/  IMAD.MOV.U32 R8, RZ, RZ, RZ ;  /* 0x000000ffff087224 */ /* 0x000fe200078e00ff */
[----:B------:R-:W-:Y:S01]  /*01a0*/  SHF.R.S32.HI R6, RZ, 0xa, R7 ;  /* 0x0000000aff067819 */ /* 0x000fe20000011407 */
[----:B------:R-:W-:-:S04]  /*01b0*/  IMAD.IADD R9, R0, 0x1, -R9 ;  /* 0x0000000100097824 */ /* 0x000fc800078e0a09 */
[----:B------:R-:W-:Y:S01]  /*01c0*/  IMAD R7, R6, 0x80, R9 ;  /* 0x0000008006077824 */ /* 0x000fe200078e0209 */
[C---:B------:R-:W-:Y:S02]  /*01d0*/  ISETP.LT.AND P0, PT, R9.reuse, 0x80, !P2 ;  /* 0x000000800900780c */ /* 0x040fe40005701270 */
[----:B------:R-:W-:Y:S01]  /*01e0*/  ISETP.GT.AND P1, PT, R9, 0x7f, !P2 ;  /* 0x0000007f0900780c */ /* 0x000fe20005724270 */
[----:B-1----:R-:W-:-:S04]  /*01f0*/  IMAD.WIDE R2, R7, 0x4, R2 ;  /* 0x0000000407027825 */ /* 0x002fc800078e0202 */
[----:B--2---:R-:W-:-:S06]  /*0200*/  IMAD.WIDE R4, R7, 0x4, R4 ;  /* 0x0000000407047825 */ /* 0x004fcc00078e0204 */
[----:B------:R-:W2:Y:S01]  /*0210*/  @P0 LDG.E.EL R8, desc[UR4][R2.64] ;  /* 0x0000000402080981 */ /* 0x000ea2000c2e1900 */
[----:B------:R-:W1:Y:S03]  /*0220*/  LDC.64 R6, c[0x0][0x220] ;  /* 0x00008800ff067b82 */ /* 0x000e660000000a00 */
[----:B------:R-:W3:Y:S01]  /*0230*/  @P1 LDG.E.EL R10, desc[UR4][R4.64+-0x200] ;  /* 0xfffe0004040a1981 */ /* 0x000ee2000c2e1900 */
[----:B------:R-:W-:Y:S01]  /*0240*/  ISETP.GE.AND P3, PT, R9, 0x80, PT ;  /* 0x000000800900780c */ /* 0x000fe20003f66270 */
[----:B-1----:R-:W-:Y:S01]  /*0250*/  IMAD.WIDE R6, R0, 0x4, R6 ;  /* 0x0000000400067825 */ /* 0x002fe200078e0206 */
[----:B--2---:R-:W-:-:S11]  /*0260*/  SEL R8, R8, RZ, P0 ;  /* 0x000000ff08087207 */ /* 0x004fd60000000000 */
[----:B---3--:R-:W-:-:S04]  /*0270*/  @P3 SEL R8, R10, RZ, P1 ;  /* 0x000000ff0a083207 */ /* 0x008fc80000800000 */
[----:B------:R-:W-:-:S05]  /*0280*/  SEL R9, R8, RZ, !P2 ;  /* 0x000000ff08097207 */ /* 0x000fca0005000000 */
[----:B------:R-:W-:Y:S01]  /*0290*/  STG.E desc[UR4][R6.64], R9 ;  /* 0x0000000906007986 */ /* 0x000fe2000c101904 */
[----:B------:R-:W-:Y:S05]  /*02a0*/  EXIT ;  /* 0x000000000000794d */ /* 0x000fea0003800000 */
.L_x_0:
[----:B------:R-:W-:-:S00]  /*02b0*/  BRA `(.L_x_0) ;  /* 0xfffffffc00fc7947 */ /* 0x000fc0000383ffff */
[----:B------:R-:W-:-:S00]  /*02c0*/  NOP ;  /* 0x0000000000007918 */ /* 0x000fc00000000000 */
        /* <DEDUP_REMOVED lines=11> */
.L_x_1:


//--------------------- .nv.constant0.triton_poi_fused_cat_constant_pad_nd_21 --------------------------
	.section	.nv.constant0.triton_poi_fused_cat_constant_pad_nd_21,"a",@progbits
	.sectionflags	@""
	.align	4
.nv.constant0.triton_poi_fused_cat_constant_pad_nd_21:
	.zero		556
